//
// Generated by NVIDIA NVVM Compiler
//
// Compiler Build ID: CL-36424714
// Cuda compilation tools, release 13.0, V13.0.88
// Based on NVVM 20.0.0
//

.version 9.0
.target sm_100
.address_size 64

	// .globl	_Z11bucket_sortPiS_i

.visible .entry _Z11bucket_sortPiS_i(
	.param .u64 .ptr .align 1 _Z11bucket_sortPiS_i_param_0,
	.param .u64 .ptr .align 1 _Z11bucket_sortPiS_i_param_1,
	.param .u32 _Z11bucket_sortPiS_i_param_2
)
{
	.reg .pred 	%p<5>;
	.reg .b32 	%r<21>;
	.reg .b64 	%rd<14>;

	ld.param.u64 	%rd3, [_Z11bucket_sortPiS_i_param_0];
	ld.param.u64 	%rd4, [_Z11bucket_sortPiS_i_param_1];
	ld.param.u32 	%r9, [_Z11bucket_sortPiS_i_param_2];
	cvta.to.global.u64 	%rd5, %rd4;
	cvta.to.global.u64 	%rd1, %rd3;
	mov.u32 	%r10, %ctaid.x;
	mov.u32 	%r11, %ntid.x;
	mov.u32 	%r12, %tid.x;
	mad.lo.s32 	%r1, %r10, %r11, %r12;
	mul.wide.s32 	%rd6, %r1, 4;
	add.s64 	%rd7, %rd1, %rd6;
	mov.b32 	%r13, 0;
	st.global.u32 	[%rd7], %r13;
	add.s64 	%rd2, %rd5, %rd6;
	ld.global.u32 	%r14, [%rd2];
	mul.wide.s32 	%rd8, %r14, 4;
	add.s64 	%rd9, %rd1, %rd8;
	atom.global.add.u32 	%r15, [%rd9], 1;
	setp.lt.s32 	%p1, %r9, 1;
	@%p1 bra 	$L__BB0_7;
	mov.b32 	%r18, 0;
	mov.u32 	%r19, %r18;
$L__BB0_2:
	setp.le.s32 	%p2, %r19, %r1;
	@%p2 bra 	$L__BB0_5;
	mul.wide.u32 	%rd12, %r18, 4;
	add.s64 	%rd13, %rd1, %rd12;
	ld.global.u32 	%r20, [%rd13];
$L__BB0_4:
	add.s32 	%r19, %r20, %r19;
	add.s32 	%r18, %r18, 1;
	setp.ne.s32 	%p4, %r18, %r9;
	@%p4 bra 	$L__BB0_2;
	bra.uni 	$L__BB0_7;
$L__BB0_5:
	mul.wide.u32 	%rd10, %r18, 4;
	add.s64 	%rd11, %rd1, %rd10;
	ld.global.u32 	%r20, [%rd11];
	add.s32 	%r17, %r20, %r19;
	setp.ge.s32 	%p3, %r1, %r17;
	@%p3 bra 	$L__BB0_4;
	st.global.u32 	[%rd2], %r18;
$L__BB0_7:
	ret;

}


// ===== COMPILED SASS (sm_100) =====

	.target	sm_100

	.elftype	@"ET_EXEC"


//--------------------- .note.nv.tkinfo           --------------------------
	.section	.note.nv.tkinfo,"",@"SHT_NOTE"
	.sectionflags	@"SHF_NOTE_NV_TKINFO"
	.tkinfo
        /*0018*/ 	.word	0x00000002
        /*0030*/ 	.string	""
        /*0030*/ 	.string	"ptxas"
        /*0030*/ 	.string	"Cuda compilation tools, release 13.0, V13.0.88"
        /*0030*/ 	.string	"Build cuda_13.0.r13.0/compiler.36424714_0"
        /*0030*/ 	.string	"-arch sm_100 -m 64 "



//--------------------- .note.nv.cuinfo           --------------------------
	.section	.note.nv.cuinfo,"",@"SHT_NOTE"
	.sectionflags	@"SHF_NOTE_NV_CUINFO"
        /*0018*/ 	.short	0x0002
        /*001a*/ 	.short	0x0064
        /*001c*/ 	.short	0x0082
	.zero		2


//--------------------- .nv.info                  --------------------------
	.section	.nv.info,"",@"SHT_CUDA_INFO"
	.align	4


	//----- nvinfo : EIATTR_REGCOUNT
	.align		4
        /*0000*/ 	.byte	0x04, 0x2f
        /*0002*/ 	.short	(.L_1 - .L_0)
	.align		4
.L_0:
        /*0004*/ 	.word	index@(_Z11bucket_sortPiS_i)
        /*0008*/ 	.word	0x00000010


	//----- nvinfo : EIATTR_FRAME_SIZE
	.align		4
.L_1:
        /*000c*/ 	.byte	0x04, 0x11
        /*000e*/ 	.short	(.L_3 - .L_2)
	.align		4
.L_2:
        /*0010*/ 	.word	index@(_Z11bucket_sortPiS_i)
        /*0014*/ 	.word	0x00000000


	//----- nvinfo : EIATTR_MIN_STACK_SIZE
	.align		4
.L_3:
        /*0018*/ 	.byte	0x04, 0x12
        /*001a*/ 	.short	(.L_5 - .L_4)
	.align		4
.L_4:
        /*001c*/ 	.word	index@(_Z11bucket_sortPiS_i)
        /*0020*/ 	.word	0x00000000
.L_5:


//--------------------- .nv.compat                --------------------------
	.section	.nv.compat,"",@"SHT_CUDA_COMPAT_INFO"
	.align	4
        /*0000*/ 	.byte	0x02, 0x09, 0x00, 0x00, 0x02, 0x02, 0x01, 0x00, 0x02, 0x05, 0x05, 0x00, 0x03, 0x07, 0x01, 0x01
        /*0010*/ 	.byte	0x02, 0x03, 0x00, 0x00, 0x02, 0x06, 0x01, 0x00, 0x04, 0x0b, 0x08, 0x00, 0x09, 0x00, 0x00, 0x00
        /*0020*/ 	.byte	0x00, 0x00, 0x00, 0x00


//--------------------- .nv.info._Z11bucket_sortPiS_i --------------------------
	.section	.nv.info._Z11bucket_sortPiS_i,"",@"SHT_CUDA_INFO"
	.sectionflags	@""
	.align	4


	//----- nvinfo : EIATTR_CUDA_API_VERSION
	.align		4
        /*0000*/ 	.byte	0x04, 0x37
        /*0002*/ 	.short	(.L_7 - .L_6)
.L_6:
        /*0004*/ 	.word	0x00000082


	//----- nvinfo : EIATTR_KPARAM_INFO
	.align		4
.L_7:
        /*0008*/ 	.byte	0x04, 0x17
        /*000a*/ 	.short	(.L_9 - .L_8)
.L_8:
        /*000c*/ 	.word	0x00000000
        /*0010*/ 	.short	0x0002
        /*0012*/ 	.short	0x0010
        /*0014*/ 	.byte	0x00, 0xf0, 0x11, 0x00


	//----- nvinfo : EIATTR_KPARAM_INFO
	.align		4
.L_9:
        /*0018*/ 	.byte	0x04, 0x17
        /*001a*/ 	.short	(.L_11 - .L_10)
.L_10:
        /*001c*/ 	.word	0x00000000
        /*0020*/ 	.short	0x0001
        /*0022*/ 	.short	0x0008
        /*0024*/ 	.byte	0x00, 0xf5, 0x21, 0x00


	//----- nvinfo : EIATTR_KPARAM_INFO
	.align		4
.L_11:
        /*0028*/ 	.byte	0x04, 0x17
        /*002a*/ 	.short	(.L_13 - .L_12)
.L_12:
        /*002c*/ 	.word	0x00000000
        /*0030*/ 	.short	0x0000
        /*0032*/ 	.short	0x0000
        /*0034*/ 	.byte	0x00, 0xf5, 0x21, 0x00


	//----- nvinfo : EIATTR_SPARSE_MMA_MASK
	.align		4
.L_13:
        /*0038*/ 	.byte	0x03, 0x50
        /*003a*/ 	.short	0x0000


	//----- nvinfo : EIATTR_MAXREG_COUNT
	.align		4
        /*003c*/ 	.byte	0x03, 0x1b
        /*003e*/ 	.short	0x00ff


	//----- nvinfo : EIATTR_MERCURY_ISA_VERSION
	.align		4
        /*0040*/ 	.byte	0x03, 0x5f
        /*0042*/ 	.short	0x0101


	//----- nvinfo : EIATTR_VRC_CTA_INIT_COUNT
	.align		4
        /*0044*/ 	.byte	0x02, 0x4a
	.zero		1
	.zero		1


	//----- nvinfo : EIATTR_EXIT_INSTR_OFFSETS
	.align		4
        /*0048*/ 	.byte	0x04, 0x1c
        /*004a*/ 	.short	(.L_15 - .L_14)


	//   ....[0]....
.L_14:
        /*004c*/ 	.word	0x00000110


	//   ....[1]....
        /*0050*/ 	.word	0x00000260


	//   ....[2]....
        /*0054*/ 	.word	0x00000280


	//----- nvinfo : EIATTR_CRS_STACK_SIZE
	.align		4
.L_15:
        /*0058*/ 	.byte	0x04, 0x1e
        /*005a*/ 	.short	(.L_17 - .L_16)
.L_16:
        /*005c*/ 	.word	0x00000000


	//----- nvinfo : EIATTR_CBANK_PARAM_SIZE
	.align		4
.L_17:
        /*0060*/ 	.byte	0x03, 0x19
        /*0062*/ 	.short	0x0014


	//----- nvinfo : EIATTR_PARAM_CBANK
	.align		4
        /*0064*/ 	.byte	0x04, 0x0a
        /*0066*/ 	.short	(.L_19 - .L_18)
	.align		4
.L_18:
        /*0068*/ 	.word	index@(.nv.constant0._Z11bucket_sortPiS_i)
        /*006c*/ 	.short	0x0380
        /*006e*/ 	.short	0x0014


	//----- nvinfo : EIATTR_SW_WAR
	.align		4
.L_19:
        /*0070*/ 	.byte	0x04, 0x36
        /*0072*/ 	.short	(.L_21 - .L_20)
.L_20:
        /*0074*/ 	.word	0x00000008
.L_21:


//--------------------- .nv.callgraph             --------------------------
	.section	.nv.callgraph,"",@"SHT_CUDA_CALLGRAPH"
	.align	4
	.sectionentsize	8
	.align		4
        /*0000*/ 	.word	0x00000000
	.align		4
        /*0004*/ 	.word	0xffffffff
	.align		4
        /*0008*/ 	.word	0x00000000
	.align		4
        /*000c*/ 	.word	0xfffffffe
	.align		4
        /*0010*/ 	.word	0x00000000
	.align		4
        /*0014*/ 	.word	0xfffffffd
	.align		4
        /*0018*/ 	.word	0x00000000
	.align		4
        /*001c*/ 	.word	0xfffffffc


//--------------------- .text._Z11bucket_sortPiS_i --------------------------
	.section	.text._Z11bucket_sortPiS_i,"ax",@progbits
	.align	128
        .global         _Z11bucket_sortPiS_i
        .type           _Z11bucket_sortPiS_i,@function
        .size           _Z11bucket_sortPiS_i,(.L_x_6 - _Z11bucket_sortPiS_i)
        .other          _Z11bucket_sortPiS_i,@"STO_CUDA_ENTRY STV_DEFAULT"
_Z11bucket_sortPiS_i:
.text._Z11bucket_sortPiS_i:
[----:B------:R-:W-:Y:S01]  /*0000*/  LDC R1, c[0x0][0x37c] ;  /* 0x0000df00ff017b82 */ /* 0x000fe20000000800 */
[----:B------:R-:W0:Y:S07]  /*0010*/  S2R R0, SR_TID.X ;  /* 0x0000000000007919 */ /* 0x000e2e0000002100 */
[----:B------:R-:W0:Y:S01]  /*0020*/  S2UR UR6, SR_CTAID.X ;  /* 0x00000000000679c3 */ /* 0x000e220000002500 */
[----:B------:R-:W1:Y:S07]  /*0030*/  LDCU.64 UR4, c[0x0][0x358] ;  /* 0x00006b00ff0477ac */ /* 0x000e6e0008000a00 */
[----:B------:R-:W0:Y:S08]  /*0040*/  LDC R9, c[0x0][0x360] ;  /* 0x0000d800ff097b82 */ /* 0x000e300000000800 */
[----:B------:R-:W2:Y:S08]  /*0050*/  LDC.64 R6, c[0x0][0x380] ;  /* 0x0000e000ff067b82 */ /* 0x000eb00000000a00 */
[----:B------:R-:W3:Y:S01]  /*0060*/  LDC.64 R2, c[0x0][0x388] ;  /* 0x0000e200ff027b82 */ /* 0x000ee20000000a00 */
[----:B0-----:R-:W-:-:S07]  /*0070*/  IMAD R9, R9, UR6, R0 ;  /* 0x0000000609097c24 */ /* 0x001fce000f8e0200 */
[----:B------:R-:W0:Y:S01]  /*0080*/  LDC R0, c[0x0][0x390] ;  /* 0x0000e400ff007b82 */ /* 0x000e220000000800 */
[----:B--2---:R-:W-:-:S05]  /*0090*/  IMAD.WIDE R4, R9, 0x4, R6 ;  /* 0x0000000409047825 */ /* 0x004fca00078e0206 */
[----:B-1----:R1:W-:Y:S01]  /*00a0*/  STG.E desc[UR4][R4.64], RZ ;  /* 0x000000ff04007986 */ /* 0x0023e2000c101904 */
[----:B---3--:R-:W-:-:S05]  /*00b0*/  IMAD.WIDE R2, R9, 0x4, R2 ;  /* 0x0000000409027825 */ /* 0x008fca00078e0202 */
[----:B------:R-:W2:Y:S01]  /*00c0*/  LDG.E R11, desc[UR4][R2.64] ;  /* 0x00000004020b7981 */ /* 0x000ea2000c1e1900 */
[----:B------:R-:W-:Y:S01]  /*00d0*/  HFMA2 R13, -RZ, RZ, 0, 5.9604644775390625e-08 ;  /* 0x00000001ff0d7431 */ /* 0x000fe200000001ff */
[----:B0-----:R-:W-:Y:S01]  /*00e0*/  ISETP.GE.AND P0, PT, R0, 0x1, PT ;  /* 0x000000010000780c */ /* 0x001fe20003f06270 */
[----:B--2---:R-:W-:-:S05]  /*00f0*/  IMAD.WIDE R6, R11, 0x4, R6 ;  /* 0x000000040b067825 */ /* 0x004fca00078e0206 */
[----:B------:R1:W-:Y:S07]  /*0100*/  REDG.E.ADD.STRONG.GPU desc[UR4][R6.64], R13 ;  /* 0x0000000d0600798e */ /* 0x0003ee000c12e104 */
[----:B------:R-:W-:Y:S05]  /*0110*/  @!P0 EXIT ;  /* 0x000000000000894d */ /* 0x000fea0003800000 */
[----:B-1----:R-:W0:Y:S01]  /*0120*/  LDC.64 R6, c[0x0][0x380] ;  /* 0x0000e000ff067b82 */ /* 0x002e220000000a00 */
[----:B------:R-:W-:Y:S01]  /*0130*/  MOV R11, RZ ;  /* 0x000000ff000b7202 */ /* 0x000fe20000000f00 */
[----:B------:R-:W1:Y:S01]  /*0140*/  LDCU UR6, c[0x0][0x390] ;  /* 0x00007200ff0677ac */ /* 0x000e620008000800 */
[----:B------:R-:W-:-:S07]  /*0150*/  MOV R0, RZ ;  /* 0x000000ff00007202 */ /* 0x000fce0000000f00 */
.L_x_4:
[----:B------:R-:W-:Y:S01]  /*0160*/  ISETP.GT.AND P0, PT, R0, R9, PT ;  /* 0x000000090000720c */ /* 0x000fe20003f04270 */
[----:B------:R-:W-:-:S12]  /*0170*/  BSSY.RECONVERGENT B0, `(.L_x_0) ;  /* 0x000000a000007945 */ /* 0x000fd80003800200 */
[----:B0-----:R-:W-:Y:S05]  /*0180*/  @!P0 BRA `(.L_x_1) ;  /* 0x00000000000c8947 */ /* 0x001fea0003800000 */
[----:B0-----:R-:W-:-:S06]  /*0190*/  IMAD.WIDE.U32 R4, R11, 0x4, R6 ;  /* 0x000000040b047825 */ /* 0x001fcc00078e0006 */
[----:B------:R0:W5:Y:S01]  /*01a0*/  LDG.E R5, desc[UR4][R4.64] ;  /* 0x0000000404057981 */ /* 0x000162000c1e1900 */
[----:B------:R-:W-:Y:S05]  /*01b0*/  BRA `(.L_x_2) ;  /* 0x0000000000147947 */ /* 0x000fea0003800000 */
.L_x_1:
[----:B0-----:R-:W-:-:S06]  /*01c0*/  IMAD.WIDE.U32 R4, R11, 0x4, R6 ;  /* 0x000000040b047825 */ /* 0x001fcc00078e0006 */
[----:B------:R-:W2:Y:S02]  /*01d0*/  LDG.E R5, desc[UR4][R4.64] ;  /* 0x0000000404057981 */ /* 0x000ea4000c1e1900 */
[----:B--2---:R-:W-:-:S05]  /*01e0*/  IMAD.IADD R8, R5, 0x1, R0 ;  /* 0x0000000105087824 */ /* 0x004fca00078e0200 */
[----:B------:R-:W-:-:S13]  /*01f0*/  ISETP.GE.AND P0, PT, R9, R8, PT ;  /* 0x000000080900720c */ /* 0x000fda0003f06270 */
[----:B------:R-:W-:Y:S05]  /*0200*/  @!P0 BRA `(.L_x_3) ;  /* 0x0000000000188947 */ /* 0x000fea0003800000 */
.L_x_2:
[----:B-1----:R-:W-:Y:S05]  /*0210*/  BSYNC.RECONVERGENT B0 ;  /* 0x0000000000007941 */ /* 0x002fea0003800200 */
.L_x_0:
[----:B------:R-:W-:Y:S01]  /*0220*/  IADD3 R11, PT, PT, R11, 0x1, RZ ;  /* 0x000000010b0b7810 */ /* 0x000fe20007ffe0ff */
[----:B-----5:R-:W-:-:S03]  /*0230*/  IMAD.IADD R0, R5, 0x1, R0 ;  /* 0x0000000105007824 */ /* 0x020fc600078e0200 */
[----:B------:R-:W-:-:S13]  /*0240*/  ISETP.NE.AND P0, PT, R11, UR6, PT ;  /* 0x000000060b007c0c */ /* 0x000fda000bf05270 */
[----:B------:R-:W-:Y:S05]  /*0250*/  @P0 BRA `(.L_x_4) ;  /* 0xfffffffc00c00947 */ /* 0x000fea000383ffff */
[----:B------:R-:W-:Y:S05]  /*0260*/  EXIT ;  /* 0x000000000000794d */ /* 0x000fea0003800000 */
.L_x_3:
[----:B------:R-:W-:Y:S01]  /*0270*/  STG.E desc[UR4][R2.64], R11 ;  /* 0x0000000b02007986 */ /* 0x000fe2000c101904 */
[----:B-1----:R-:W-:Y:S05]  /*0280*/  EXIT ;  /* 0x000000000000794d */ /* 0x002fea0003800000 */
.L_x_5:
[----:B------:R-:W-:-:S00]  /*0290*/  BRA `(.L_x_5) ;  /* 0xfffffffc00fc7947 */ /* 0x000fc0000383ffff */
[----:B------:R-:W-:-:S00]  /*02a0*/  NOP ;  /* 0x0000000000007918 */ /* 0x000fc00000000000 */
        /* <DEDUP_REMOVED lines=13> */
.L_x_6:


//--------------------- .nv.shared.reserved.0     --------------------------
	.section	.nv.shared.reserved.0,"aw",@nobits
	.weak		__nv_reservedSMEM_offset_0_alias
	.size		__nv_reservedSMEM_offset_0_alias, 0, 64
	.other		__nv_reservedSMEM_offset_0_alias,@"STO_CUDA_RESERVED_SHARED STV_DEFAULT"
__nv_reservedSMEM_offset_0_alias:
	.zero		0
	.zero		64


//--------------------- .nv.constant0._Z11bucket_sortPiS_i --------------------------
	.section	.nv.constant0._Z11bucket_sortPiS_i,"a",@progbits
	.sectionflags	@""
	.align	4
.nv.constant0._Z11bucket_sortPiS_i:
	.zero		916


//--------------------- SYMBOLS --------------------------

	.type		.nv.reservedSmem.offset0,@object
	.size		.nv.reservedSmem.offset0,0x4
